//
// Generated by NVIDIA NVVM Compiler
//
// Compiler Build ID: CL-36424714
// Cuda compilation tools, release 13.0, V13.0.88
// Based on NVVM 20.0.0
//

.version 9.0
.target sm_100
.address_size 64

	// .globl	_Z4GELUPKfPfii

.visible .entry _Z4GELUPKfPfii(
	.param .u64 .ptr .align 1 _Z4GELUPKfPfii_param_0,
	.param .u64 .ptr .align 1 _Z4GELUPKfPfii_param_1,
	.param .u32 _Z4GELUPKfPfii_param_2,
	.param .u32 _Z4GELUPKfPfii_param_3
)
{
	.reg .b32 	%r<5>;
	.reg .b32 	%f<33>;
	.reg .b64 	%rd<8>;
	.reg .b64 	%fd<17>;

	ld.param.u64 	%rd1, [_Z4GELUPKfPfii_param_0];
	ld.param.u64 	%rd2, [_Z4GELUPKfPfii_param_1];
	cvta.to.global.u64 	%rd3, %rd2;
	cvta.to.global.u64 	%rd4, %rd1;
	mov.u32 	%r1, %tid.x;
	mov.u32 	%r2, %ntid.x;
	mov.u32 	%r3, %ctaid.x;
	mad.lo.s32 	%r4, %r2, %r3, %r1;
	mul.wide.s32 	%rd5, %r4, 16;
	add.s64 	%rd6, %rd4, %rd5;
	ld.global.nc.v4.f32 	{%f1, %f2, %f3, %f4}, [%rd6];
	mul.f32 	%f5, %f1, %f1;
	mul.f32 	%f6, %f1, %f5;
	mul.f32 	%f7, %f2, %f2;
	mul.f32 	%f8, %f2, %f7;
	mul.f32 	%f9, %f3, %f3;
	mul.f32 	%f10, %f3, %f9;
	mul.f32 	%f11, %f4, %f4;
	mul.f32 	%f12, %f4, %f11;
	fma.rn.f32 	%f13, %f6, 0f3D372713, %f1;
	mul.f32 	%f14, %f13, 0f3F4C422F;
	tanh.approx.f32 	%f15, %f14;
	fma.rn.f32 	%f16, %f8, 0f3D372713, %f2;
	mul.f32 	%f17, %f16, 0f3F4C422F;
	tanh.approx.f32 	%f18, %f17;
	fma.rn.f32 	%f19, %f10, 0f3D372713, %f3;
	mul.f32 	%f20, %f19, 0f3F4C422F;
	tanh.approx.f32 	%f21, %f20;
	fma.rn.f32 	%f22, %f12, 0f3D372713, %f4;
	mul.f32 	%f23, %f22, 0f3F4C422F;
	tanh.approx.f32 	%f24, %f23;
	cvt.f64.f32 	%fd1, %f1;
	mul.f64 	%fd2, %fd1, 0d3FE0000000000000;
	add.f32 	%f25, %f15, 0f3F800000;
	cvt.f64.f32 	%fd3, %f25;
	mul.f64 	%fd4, %fd2, %fd3;
	cvt.rn.f32.f64 	%f26, %fd4;
	cvt.f64.f32 	%fd5, %f2;
	mul.f64 	%fd6, %fd5, 0d3FE0000000000000;
	add.f32 	%f27, %f18, 0f3F800000;
	cvt.f64.f32 	%fd7, %f27;
	mul.f64 	%fd8, %fd6, %fd7;
	cvt.rn.f32.f64 	%f28, %fd8;
	cvt.f64.f32 	%fd9, %f3;
	mul.f64 	%fd10, %fd9, 0d3FE0000000000000;
	add.f32 	%f29, %f21, 0f3F800000;
	cvt.f64.f32 	%fd11, %f29;
	mul.f64 	%fd12, %fd10, %fd11;
	cvt.rn.f32.f64 	%f30, %fd12;
	cvt.f64.f32 	%fd13, %f4;
	mul.f64 	%fd14, %fd13, 0d3FE0000000000000;
	add.f32 	%f31, %f24, 0f3F800000;
	cvt.f64.f32 	%fd15, %f31;
	mul.f64 	%fd16, %fd14, %fd15;
	cvt.rn.f32.f64 	%f32, %fd16;
	add.s64 	%rd7, %rd3, %rd5;
	st.global.v4.f32 	[%rd7], {%f26, %f28, %f30, %f32};
	ret;

}


// ===== COMPILED SASS (sm_100) =====

	.target	sm_100

	.elftype	@"ET_EXEC"


//--------------------- .note.nv.tkinfo           --------------------------
	.section	.note.nv.tkinfo,"",@"SHT_NOTE"
	.sectionflags	@"SHF_NOTE_NV_TKINFO"
	.tkinfo
        /*0018*/ 	.word	0x00000002
        /*0030*/ 	.string	""
        /*0030*/ 	.string	"ptxas"
        /*0030*/ 	.string	"Cuda compilation tools, release 13.0, V13.0.88"
        /*0030*/ 	.string	"Build cuda_13.0.r13.0/compiler.36424714_0"
        /*0030*/ 	.string	"-arch sm_100 -m 64 "



//--------------------- .note.nv.cuinfo           --------------------------
	.section	.note.nv.cuinfo,"",@"SHT_NOTE"
	.sectionflags	@"SHF_NOTE_NV_CUINFO"
        /*0018*/ 	.short	0x0002
        /*001a*/ 	.short	0x0064
        /*001c*/ 	.short	0x0082
	.zero		2


//--------------------- .nv.info                  --------------------------
	.section	.nv.info,"",@"SHT_CUDA_INFO"
	.align	4


	//----- nvinfo : EIATTR_REGCOUNT
	.align		4
        /*0000*/ 	.byte	0x04, 0x2f
        /*0002*/ 	.short	(.L_1 - .L_0)
	.align		4
.L_0:
        /*0004*/ 	.word	index@(_Z4GELUPKfPfii)
        /*0008*/ 	.word	0x00000015


	//----- nvinfo : EIATTR_FRAME_SIZE
	.align		4
.L_1:
        /*000c*/ 	.byte	0x04, 0x11
        /*000e*/ 	.short	(.L_3 - .L_2)
	.align		4
.L_2:
        /*0010*/ 	.word	index@(_Z4GELUPKfPfii)
        /*0014*/ 	.word	0x00000000


	//----- nvinfo : EIATTR_MIN_STACK_SIZE
	.align		4
.L_3:
        /*0018*/ 	.byte	0x04, 0x12
        /*001a*/ 	.short	(.L_5 - .L_4)
	.align		4
.L_4:
        /*001c*/ 	.word	index@(_Z4GELUPKfPfii)
        /*0020*/ 	.word	0x00000000
.L_5:


//--------------------- .nv.compat                --------------------------
	.section	.nv.compat,"",@"SHT_CUDA_COMPAT_INFO"
	.align	4
        /*0000*/ 	.byte	0x02, 0x09, 0x00, 0x00, 0x02, 0x02, 0x01, 0x00, 0x02, 0x05, 0x05, 0x00, 0x03, 0x07, 0x01, 0x01
        /*0010*/ 	.byte	0x02, 0x03, 0x00, 0x00, 0x02, 0x06, 0x01, 0x00, 0x04, 0x0b, 0x08, 0x00, 0x01, 0x00, 0x00, 0x00
        /*0020*/ 	.byte	0x00, 0x00, 0x00, 0x00


//--------------------- .nv.info._Z4GELUPKfPfii   --------------------------
	.section	.nv.info._Z4GELUPKfPfii,"",@"SHT_CUDA_INFO"
	.sectionflags	@""
	.align	4


	//----- nvinfo : EIATTR_CUDA_API_VERSION
	.align		4
        /*0000*/ 	.byte	0x04, 0x37
        /*0002*/ 	.short	(.L_7 - .L_6)
.L_6:
        /*0004*/ 	.word	0x00000082


	//----- nvinfo : EIATTR_KPARAM_INFO
	.align		4
.L_7:
        /*0008*/ 	.byte	0x04, 0x17
        /*000a*/ 	.short	(.L_9 - .L_8)
.L_8:
        /*000c*/ 	.word	0x00000000
        /*0010*/ 	.short	0x0003
        /*0012*/ 	.short	0x0014
        /*0014*/ 	.byte	0x00, 0xf0, 0x11, 0x00


	//----- nvinfo : EIATTR_KPARAM_INFO
	.align		4
.L_9:
        /*0018*/ 	.byte	0x04, 0x17
        /*001a*/ 	.short	(.L_11 - .L_10)
.L_10:
        /*001c*/ 	.word	0x00000000
        /*0020*/ 	.short	0x0002
        /*0022*/ 	.short	0x0010
        /*0024*/ 	.byte	0x00, 0xf0, 0x11, 0x00


	//----- nvinfo : EIATTR_KPARAM_INFO
	.align		4
.L_11:
        /*0028*/ 	.byte	0x04, 0x17
        /*002a*/ 	.short	(.L_13 - .L_12)
.L_12:
        /*002c*/ 	.word	0x00000000
        /*0030*/ 	.short	0x0001
        /*0032*/ 	.short	0x0008
        /*0034*/ 	.byte	0x00, 0xf5, 0x21, 0x00


	//----- nvinfo : EIATTR_KPARAM_INFO
	.align		4
.L_13:
        /*0038*/ 	.byte	0x04, 0x17
        /*003a*/ 	.short	(.L_15 - .L_14)
.L_14:
        /*003c*/ 	.word	0x00000000
        /*0040*/ 	.short	0x0000
        /*0042*/ 	.short	0x0000
        /*0044*/ 	.byte	0x00, 0xf5, 0x21, 0x00


	//----- nvinfo : EIATTR_SPARSE_MMA_MASK
	.align		4
.L_15:
        /*0048*/ 	.byte	0x03, 0x50
        /*004a*/ 	.short	0x0000


	//----- nvinfo : EIATTR_MAXREG_COUNT
	.align		4
        /*004c*/ 	.byte	0x03, 0x1b
        /*004e*/ 	.short	0x00ff


	//----- nvinfo : EIATTR_MERCURY_ISA_VERSION
	.align		4
        /*0050*/ 	.byte	0x03, 0x5f
        /*0052*/ 	.short	0x0101


	//----- nvinfo : EIATTR_VRC_CTA_INIT_COUNT
	.align		4
        /*0054*/ 	.byte	0x02, 0x4a
	.zero		1
	.zero		1


	//----- nvinfo : EIATTR_EXIT_INSTR_OFFSETS
	.align		4
        /*0058*/ 	.byte	0x04, 0x1c
        /*005a*/ 	.short	(.L_17 - .L_16)


	//   ....[0]....
.L_16:
        /*005c*/ 	.word	0x00000380


	//----- nvinfo : EIATTR_CBANK_PARAM_SIZE
	.align		4
.L_17:
        /*0060*/ 	.byte	0x03, 0x19
        /*0062*/ 	.short	0x0018


	//----- nvinfo : EIATTR_PARAM_CBANK
	.align		4
        /*0064*/ 	.byte	0x04, 0x0a
        /*0066*/ 	.short	(.L_19 - .L_18)
	.align		4
.L_18:
        /*0068*/ 	.word	index@(.nv.constant0._Z4GELUPKfPfii)
        /*006c*/ 	.short	0x0380
        /*006e*/ 	.short	0x0018


	//----- nvinfo : EIATTR_SW_WAR
	.align		4
.L_19:
        /*0070*/ 	.byte	0x04, 0x36
        /*0072*/ 	.short	(.L_21 - .L_20)
.L_20:
        /*0074*/ 	.word	0x00000008
.L_21:


//--------------------- .nv.callgraph             --------------------------
	.section	.nv.callgraph,"",@"SHT_CUDA_CALLGRAPH"
	.align	4
	.sectionentsize	8
	.align		4
        /*0000*/ 	.word	0x00000000
	.align		4
        /*0004*/ 	.word	0xffffffff
	.align		4
        /*0008*/ 	.word	0x00000000
	.align		4
        /*000c*/ 	.word	0xfffffffe
	.align		4
        /*0010*/ 	.word	0x00000000
	.align		4
        /*0014*/ 	.word	0xfffffffd
	.align		4
        /*0018*/ 	.word	0x00000000
	.align		4
        /*001c*/ 	.word	0xfffffffc


//--------------------- .text._Z4GELUPKfPfii      --------------------------
	.section	.text._Z4GELUPKfPfii,"ax",@progbits
	.align	128
        .global         _Z4GELUPKfPfii
        .type           _Z4GELUPKfPfii,@function
        .size           _Z4GELUPKfPfii,(.L_x_1 - _Z4GELUPKfPfii)
        .other          _Z4GELUPKfPfii,@"STO_CUDA_ENTRY STV_DEFAULT"
_Z4GELUPKfPfii:
.text._Z4GELUPKfPfii:
[----:B------:R-:W-:Y:S01]  /*0000*/  LDC R1, c[0x0][0x37c] ;  /* 0x0000df00ff017b82 */ /* 0x000fe20000000800 */
[----:B------:R-:W0:Y:S07]  /*0010*/  S2R R0, SR_TID.X ;  /* 0x0000000000007919 */ /* 0x000e2e0000002100 */
[----:B------:R-:W1:Y:S01]  /*0020*/  LDC.64 R4, c[0x0][0x380] ;  /* 0x0000e000ff047b82 */ /* 0x000e620000000a00 */
[----:B------:R-:W0:Y:S01]  /*0030*/  LDCU UR6, c[0x0][0x360] ;  /* 0x00006c00ff0677ac */ /* 0x000e220008000800 */
[----:B------:R-:W0:Y:S01]  /*0040*/  S2R R3, SR_CTAID.X ;  /* 0x0000000000037919 */ /* 0x000e220000002500 */
[----:B------:R-:W2:Y:S01]  /*0050*/  LDCU.64 UR4, c[0x0][0x358] ;  /* 0x00006b00ff0477ac */ /* 0x000ea20008000a00 */
[----:B0-----:R-:W-:-:S04]  /*0060*/  IMAD R0, R3, UR6, R0 ;  /* 0x0000000603007c24 */ /* 0x001fc8000f8e0200 */
[----:B-1----:R-:W-:-:S06]  /*0070*/  IMAD.WIDE R4, R0, 0x10, R4 ;  /* 0x0000001000047825 */ /* 0x002fcc00078e0204 */
[----:B--2---:R-:W2:Y:S02]  /*0080*/  LDG.E.128.CONSTANT R4, desc[UR4][R4.64] ;  /* 0x0000000404047981 */ /* 0x004ea4000c1e9d00 */
[----:B--2---:R-:W-:Y:S01]  /*0090*/  FMUL R3, R4, R4 ;  /* 0x0000000404037220 */ /* 0x004fe20000400000 */
[C---:B------:R-:W-:Y:S01]  /*00a0*/  FMUL R12, R5.reuse, R5 ;  /* 0x00000005050c7220 */ /* 0x040fe20000400000 */
[----:B------:R-:W-:Y:S02]  /*00b0*/  FMUL R15, R6, R6 ;  /* 0x00000006060f7220 */ /* 0x000fe40000400000 */
[----:B------:R-:W-:Y:S01]  /*00c0*/  FMUL R3, R4, R3 ;  /* 0x0000000304037220 */ /* 0x000fe20000400000 */
[----:B------:R-:W-:Y:S01]  /*00d0*/  FMUL R12, R5, R12 ;  /* 0x0000000c050c7220 */ /* 0x000fe20000400000 */
[----:B------:R-:W-:Y:S02]  /*00e0*/  FMUL R15, R6, R15 ;  /* 0x0000000f060f7220 */ /* 0x000fe40000400000 */
[----:B------:R-:W-:-:S02]  /*00f0*/  FFMA R3, R3, 0.044714998453855514526, R4 ;  /* 0x3d37271303037823 */ /* 0x000fc40000000004 */
[----:B------:R-:W-:Y:S02]  /*0100*/  FFMA R15, R15, 0.044714998453855514526, R6 ;  /* 0x3d3727130f0f7823 */ /* 0x000fe40000000006 */
[----:B------:R-:W-:Y:S02]  /*0110*/  FMUL R13, R3, 0.79788488149642944336 ;  /* 0x3f4c422f030d7820 */ /* 0x000fe40000400000 */
[----:B------:R0:W1:Y:S08]  /*0120*/  F2F.F64.F32 R2, R4 ;  /* 0x0000000400027310 */ /* 0x0000700000201800 */
[----:B------:R-:W2:Y:S01]  /*0130*/  MUFU.TANH R13, R13 ;  /* 0x0000000d000d7308 */ /* 0x000ea20000002400 */
[----:B0-----:R-:W-:Y:S01]  /*0140*/  FFMA R4, R12, 0.044714998453855514526, R5 ;  /* 0x3d3727130c047823 */ /* 0x001fe20000000005 */
[----:B-1----:R-:W-:-:S06]  /*0150*/  DMUL R8, R2, 0.5 ;  /* 0x3fe0000002087828 */ /* 0x002fcc0000000000 */
[----:B------:R-:W0:Y:S01]  /*0160*/  F2F.F64.F32 R2, R5 ;  /* 0x0000000500027310 */ /* 0x000e220000201800 */
[----:B--2---:R-:W-:-:S07]  /*0170*/  FADD R14, R13, 1 ;  /* 0x3f8000000d0e7421 */ /* 0x004fce0000000000 */
[----:B------:R-:W1:Y:S01]  /*0180*/  F2F.F64.F32 R12, R7 ;  /* 0x00000007000c7310 */ /* 0x000e620000201800 */
[----:B0-----:R-:W-:-:S07]  /*0190*/  DMUL R2, R2, 0.5 ;  /* 0x3fe0000002027828 */ /* 0x001fce0000000000 */
[----:B------:R0:W2:Y:S01]  /*01a0*/  F2F.F64.F32 R10, R14 ;  /* 0x0000000e000a7310 */ /* 0x0000a20000201800 */
[----:B-1----:R-:W-:Y:S01]  /*01b0*/  DMUL R12, R12, 0.5 ;  /* 0x3fe000000c0c7828 */ /* 0x002fe20000000000 */
[----:B0-----:R-:W-:Y:S01]  /*01c0*/  FMUL R14, R4, 0.79788488149642944336 ;  /* 0x3f4c422f040e7820 */ /* 0x001fe20000400000 */
[----:B------:R-:W-:-:S04]  /*01d0*/  FMUL R4, R7, R7 ;  /* 0x0000000707047220 */ /* 0x000fc80000400000 */
[----:B------:R-:W-:Y:S01]  /*01e0*/  FMUL R4, R7, R4 ;  /* 0x0000000407047220 */ /* 0x000fe20000400000 */
[----:B------:R-:W0:Y:S01]  /*01f0*/  MUFU.TANH R14, R14 ;  /* 0x0000000e000e7308 */ /* 0x000e220000002400 */
[----:B--2---:R-:W-:Y:S02]  /*0200*/  DMUL R8, R8, R10 ;  /* 0x0000000a08087228 */ /* 0x004fe40000000000 */
[----:B------:R-:W-:-:S04]  /*0210*/  FFMA R4, R4, 0.044714998453855514526, R7 ;  /* 0x3d37271304047823 */ /* 0x000fc80000000007 */
[----:B------:R-:W-:Y:S01]  /*0220*/  FMUL R16, R4, 0.79788488149642944336 ;  /* 0x3f4c422f04107820 */ /* 0x000fe20000400000 */
[----:B------:R-:W1:Y:S08]  /*0230*/  F2F.F64.F32 R10, R6 ;  /* 0x00000006000a7310 */ /* 0x000e700000201800 */
[----:B------:R2:W-:Y:S01]  /*0240*/  F2F.F32.F64 R8, R8 ;  /* 0x0000000800087310 */ /* 0x0005e20000301000 */
[----:B0-----:R-:W-:Y:S01]  /*0250*/  FADD R17, R14, 1 ;  /* 0x3f8000000e117421 */ /* 0x001fe20000000000 */
[----:B-1----:R-:W-:-:S06]  /*0260*/  DMUL R10, R10, 0.5 ;  /* 0x3fe000000a0a7828 */ /* 0x002fcc0000000000 */
[----:B------:R-:W0:Y:S01]  /*0270*/  MUFU.TANH R16, R16 ;  /* 0x0000001000107308 */ /* 0x000e220000002400 */
[----:B--2---:R-:W-:-:S07]  /*0280*/  FMUL R9, R15, 0.79788488149642944336 ;  /* 0x3f4c422f0f097820 */ /* 0x004fce0000400000 */
[----:B------:R-:W1:Y:S08]  /*0290*/  MUFU.TANH R9, R9 ;  /* 0x0000000900097308 */ /* 0x000e700000002400 */
[----:B------:R-:W2:Y:S01]  /*02a0*/  F2F.F64.F32 R6, R17 ;  /* 0x0000001100067310 */ /* 0x000ea20000201800 */
[----:B0-----:R-:W-:-:S07]  /*02b0*/  FADD R14, R16, 1 ;  /* 0x3f800000100e7421 */ /* 0x001fce0000000000 */
[----:B------:R-:W0:Y:S01]  /*02c0*/  F2F.F64.F32 R14, R14 ;  /* 0x0000000e000e7310 */ /* 0x000e220000201800 */
[----:B-1----:R-:W-:Y:S01]  /*02d0*/  FADD R18, R9, 1 ;  /* 0x3f80000009127421 */ /* 0x002fe20000000000 */
[----:B--2---:R-:W-:-:S06]  /*02e0*/  DMUL R2, R2, R6 ;  /* 0x0000000602027228 */ /* 0x004fcc0000000000 */
[----:B------:R-:W1:Y:S01]  /*02f0*/  F2F.F64.F32 R4, R18 ;  /* 0x0000001200047310 */ /* 0x000e620000201800 */
[----:B------:R-:W2:Y:S01]  /*0300*/  LDC.64 R6, c[0x0][0x388] ;  /* 0x0000e200ff067b82 */ /* 0x000ea20000000a00 */
[----:B0-----:R-:W-:-:S06]  /*0310*/  DMUL R12, R12, R14 ;  /* 0x0000000e0c0c7228 */ /* 0x001fcc0000000000 */
[----:B------:R-:W-:Y:S01]  /*0320*/  F2F.F32.F64 R9, R2 ;  /* 0x0000000200097310 */ /* 0x000fe20000301000 */
[----:B-1----:R-:W-:-:S07]  /*0330*/  DMUL R4, R10, R4 ;  /* 0x000000040a047228 */ /* 0x002fce0000000000 */
[----:B------:R-:W-:Y:S08]  /*0340*/  F2F.F32.F64 R11, R12 ;  /* 0x0000000c000b7310 */ /* 0x000ff00000301000 */
[----:B------:R-:W0:Y:S01]  /*0350*/  F2F.F32.F64 R10, R4 ;  /* 0x00000004000a7310 */ /* 0x000e220000301000 */
[----:B--2---:R-:W-:-:S05]  /*0360*/  IMAD.WIDE R6, R0, 0x10, R6 ;  /* 0x0000001000067825 */ /* 0x004fca00078e0206 */
[----:B0-----:R-:W-:Y:S01]  /*0370*/  STG.E.128 desc[UR4][R6.64], R8 ;  /* 0x0000000806007986 */ /* 0x001fe2000c101d04 */
[----:B------:R-:W-:Y:S05]  /*0380*/  EXIT ;  /* 0x000000000000794d */ /* 0x000fea0003800000 */
.L_x_0:
[----:B------:R-:W-:-:S00]  /*0390*/  BRA `(.L_x_0) ;  /* 0xfffffffc00fc7947 */ /* 0x000fc0000383ffff */
[----:B------:R-:W-:-:S00]  /*03a0*/  NOP ;  /* 0x0000000000007918 */ /* 0x000fc00000000000 */
        /* <DEDUP_REMOVED lines=13> */
.L_x_1:


//--------------------- .nv.shared.reserved.0     --------------------------
	.section	.nv.shared.reserved.0,"aw",@nobits
	.weak		__nv_reservedSMEM_offset_0_alias
	.size		__nv_reservedSMEM_offset_0_alias, 0, 64
	.other		__nv_reservedSMEM_offset_0_alias,@"STO_CUDA_RESERVED_SHARED STV_DEFAULT"
__nv_reservedSMEM_offset_0_alias:
	.zero		0
	.zero		64


//--------------------- .nv.constant0._Z4GELUPKfPfii --------------------------
	.section	.nv.constant0._Z4GELUPKfPfii,"a",@progbits
	.sectionflags	@""
	.align	4
.nv.constant0._Z4GELUPKfPfii:
	.zero		920


//--------------------- SYMBOLS --------------------------

	.type		.nv.reservedSmem.offset0,@object
	.size		.nv.reservedSmem.offset0,0x4
